	.headerflags	@"EF_CUDA_TEXMODE_UNIFIED EF_CUDA_64BIT_ADDRESS EF_CUDA_ACCELERATORS EF_CUDA_SM90 EF_CUDA_VIRTUAL_SM(EF_CUDA_SM90)"
	.elftype	@"ET_EXEC"


//--------------------- .nv.info                  --------------------------
	.section	.nv.info,"",@"SHT_CUDA_INFO"
	.align	4


	//----- nvinfo : EIATTR_REGCOUNT
	.align		4
        /*0000*/ 	.byte	0x04, 0x2f
        /*0002*/ 	.short	(.L_1 - .L_0)
	.align		4
.L_0:
        /*0004*/ 	.word	index@(triton_poi_fused_convolution_32)
        /*0008*/ 	.word	0x0000001d


	//----- nvinfo : EIATTR_MIN_STACK_SIZE
	.align		4
.L_1:
        /*000c*/ 	.byte	0x04, 0x12
        /*000e*/ 	.short	(.L_3 - .L_2)
	.align		4
.L_2:
        /*0010*/ 	.word	index@(triton_poi_fused_convolution_32)
        /*0014*/ 	.word	0x00000000


	//----- nvinfo : EIATTR_FRAME_SIZE
	.align		4
.L_3:
        /*0018*/ 	.byte	0x04, 0x11
        /*001a*/ 	.short	(.L_5 - .L_4)
	.align		4
.L_4:
        /*001c*/ 	.word	index@(triton_poi_fused_convolution_32)
        /*0020*/ 	.word	0x00000000


	//----- nvinfo : EIATTR_MIN_STACK_SIZE
	.align		4
.L_5:
        /*0024*/ 	.byte	0x04, 0x12
        /*0026*/ 	.short	(.L_7 - .L_6)
	.align		4
.L_6:
        /*0028*/ 	.word	index@(triton_poi_fused_convolution_32)
        /*002c*/ 	.word	0x00000000
.L_7:


//--------------------- .nv.info.triton_poi_fused_convolution_32 --------------------------
	.section	.nv.info.triton_poi_fused_convolution_32,"",@"SHT_CUDA_INFO"
	.sectionflags	@""
	.align	4


	//----- nvinfo : EIATTR_CUDA_API_VERSION
	.align		4
        /*0000*/ 	.byte	0x04, 0x37
        /*0002*/ 	.short	(.L_9 - .L_8)
.L_8:
        /*0004*/ 	.word	0x0000007c


	//----- nvinfo : EIATTR_KPARAM_INFO
	.align		4
.L_9:
        /*0008*/ 	.byte	0x04, 0x17
        /*000a*/ 	.short	(.L_11 - .L_10)
.L_10:
        /*000c*/ 	.word	0x00000000
        /*0010*/ 	.short	0x0004
        /*0012*/ 	.short	0x001c
        /*0014*/ 	.byte	0x00, 0xf0, 0x11, 0x00


	//----- nvinfo : EIATTR_KPARAM_INFO
	.align		4
.L_11:
        /*0018*/ 	.byte	0x04, 0x17
        /*001a*/ 	.short	(.L_13 - .L_12)
.L_12:
        /*001c*/ 	.word	0x00000000
        /*0020*/ 	.short	0x0003
        /*0022*/ 	.short	0x0018
        /*0024*/ 	.byte	0x00, 0xf0, 0x11, 0x00


	//----- nvinfo : EIATTR_KPARAM_INFO
	.align		4
.L_13:
        /*0028*/ 	.byte	0x04, 0x17
        /*002a*/ 	.short	(.L_15 - .L_14)
.L_14:
        /*002c*/ 	.word	0x00000000
        /*0030*/ 	.short	0x0002
        /*0032*/ 	.short	0x0010
        /*0034*/ 	.byte	0x00, 0xf4, 0x21, 0x00


	//----- nvinfo : EIATTR_KPARAM_INFO
	.align		4
.L_15:
        /*0038*/ 	.byte	0x04, 0x17
        /*003a*/ 	.short	(.L_17 - .L_16)
.L_16:
        /*003c*/ 	.word	0x00000000
        /*0040*/ 	.short	0x0001
        /*0042*/ 	.short	0x0008
        /*0044*/ 	.byte	0x00, 0xf4, 0x21, 0x00


	//----- nvinfo : EIATTR_KPARAM_INFO
	.align		4
.L_17:
        /*0048*/ 	.byte	0x04, 0x17
        /*004a*/ 	.short	(.L_19 - .L_18)
.L_18:
        /*004c*/ 	.word	0x00000000
        /*0050*/ 	.short	0x0000
        /*0052*/ 	.short	0x0000
        /*0054*/ 	.byte	0x00, 0xf4, 0x21, 0x00


	//----- nvinfo : EIATTR_SPARSE_MMA_MASK
	.align		4
.L_19:
        /*0058*/ 	.byte	0x03, 0x50
        /*005a*/ 	.short	0x0000


	//----- nvinfo : EIATTR_MAXREG_COUNT
	.align		4
        /*005c*/ 	.byte	0x03, 0x1b
        /*005e*/ 	.short	0x00ff


	//----- nvinfo : EIATTR_EXIT_INSTR_OFFSETS
	.align		4
        /*0060*/ 	.byte	0x04, 0x1c
        /*0062*/ 	.short	(.L_21 - .L_20)


	//   ....[0]....
.L_20:
        /*0064*/ 	.word	0x00000740


	//   ....[1]....
        /*0068*/ 	.word	0x00000760


	//----- nvinfo : EIATTR_REQNTID
	.align		4
.L_21:
        /*006c*/ 	.byte	0x04, 0x10
        /*006e*/ 	.short	(.L_23 - .L_22)
.L_22:
        /*0070*/ 	.word	0x00000080
        /*0074*/ 	.word	0x00000001
        /*0078*/ 	.word	0x00000001


	//----- nvinfo : EIATTR_CBANK_PARAM_SIZE
	.align		4
.L_23:
        /*007c*/ 	.byte	0x03, 0x19
        /*007e*/ 	.short	0x0020


	//----- nvinfo : EIATTR_PARAM_CBANK
	.align		4
        /*0080*/ 	.byte	0x04, 0x0a
        /*0082*/ 	.short	(.L_25 - .L_24)
	.align		4
.L_24:
        /*0084*/ 	.word	index@(.nv.constant0.triton_poi_fused_convolution_32)
        /*0088*/ 	.short	0x0210
        /*008a*/ 	.short	0x0020


	//----- nvinfo : EIATTR_SW_WAR
	.align		4
.L_25:
        /*008c*/ 	.byte	0x04, 0x36
        /*008e*/ 	.short	(.L_27 - .L_26)
.L_26:
        /*0090*/ 	.word	0x00000008
.L_27:


//--------------------- .nv.callgraph             --------------------------
	.section	.nv.callgraph,"",@"SHT_CUDA_CALLGRAPH"
	.align	4
	.sectionentsize	8
	.align		4
        /*0000*/ 	.word	0x00000000
	.align		4
        /*0004*/ 	.word	0xffffffff
	.align		4
        /*0008*/ 	.word	0x00000000
	.align		4
        /*000c*/ 	.word	0xfffffffe
	.align		4
        /*0010*/ 	.word	0x00000000
	.align		4
        /*0014*/ 	.word	0xfffffffd
	.align		4
        /*0018*/ 	.word	0x00000000
	.align		4
        /*001c*/ 	.word	0xfffffffc


//--------------------- .text.triton_poi_fused_convolution_32 --------------------------
	.section	.text.triton_poi_fused_convolution_32,"ax",@progbits
	.sectionflags	@"SHF_BARRIERS=1"
	.align	128
        .global         triton_poi_fused_convolution_32
        .type           triton_poi_fused_convolution_32,@function
        .size           triton_poi_fused_convolution_32,(.L_x_1 - triton_poi_fused_convolution_32)
        .other          triton_poi_fused_convolution_32,@"STO_CUDA_ENTRY STV_DEFAULT"
triton_poi_fused_convolution_32:
.text.triton_poi_fused_convolution_32:
[----:B------:R-:W0:Y:S01]  /*0000*/  LDC R1, c[0x0][0x28] ;  /* 0x00000a00ff017b82 */ /* 0x000e220000000800 */
[----:B------:R-:W1:Y:S07]  /*0010*/  S2R R13, SR_CTAID.Z ;  /* 0x00000000000d7919 */ /* 0x000e6e0000002700 */
[----:B------:R-:W1:Y:S01]  /*0020*/  S2UR UR4, SR_CTAID.Y ;  /* 0x00000000000479c3 */ /* 0x000e620000002600 */
[----:B------:R-:W-:Y:S01]  /*0030*/  ULDC.64 UR6, c[0x0][0x208] ;  /* 0x0000820000067ab9 */ /* 0x000fe20000000a00 */
[----:B------:R-:W2:Y:S01]  /*0040*/  S2R R3, SR_CTAID.X ;  /* 0x0000000000037919 */ /* 0x000ea20000002500 */
[----:B------:R-:W3:Y:S05]  /*0050*/  S2R R12, SR_TID.X ;  /* 0x00000000000c7919 */ /* 0x000eea0000002100 */
[----:B------:R-:W1:Y:S08]  /*0060*/  LDC R0, c[0x0][0x10] ;  /* 0x00000400ff007b82 */ /* 0x000e700000000800 */
[----:B------:R-:W4:Y:S01]  /*0070*/  LDC.64 R18, c[0x0][0x210] ;  /* 0x00008400ff127b82 */ /* 0x000f220000000a00 */
[----:B-1----:R-:W-:-:S02]  /*0080*/  IMAD R13, R13, R0, UR4 ;  /* 0x000000040d0d7e24 */ /* 0x002fc4000f8e0200 */
[----:B--2---:R-:W-:Y:S02]  /*0090*/  IMAD.SHL.U32 R3, R3, 0x10, RZ ;  /* 0x0000001003037824 */ /* 0x004fe400078e00ff */
[----:B------:R-:W-:Y:S01]  /*00a0*/  IMAD.SHL.U32 R13, R13, 0x40, RZ ;  /* 0x000000400d0d7824 */ /* 0x000fe200078e00ff */
[----:B---3--:R-:W-:Y:S02]  /*00b0*/  SHF.R.U32.HI R0, RZ, 0x4, R12 ;  /* 0x00000004ff007819 */ /* 0x008fe4000001160c */
[----:B------:R-:W-:Y:S02]  /*00c0*/  LOP3.LUT R5, R3, 0xf, R12, 0xf8, !PT ;  /* 0x0000000f03057812 */ /* 0x000fe400078ef80c */
[----:B------:R-:W-:Y:S02]  /*00d0*/  SGXT.U32 R0, R0, 0x3 ;  /* 0x000000030000781a */ /* 0x000fe40000000000 */
[----:B------:R-:W-:Y:S02]  /*00e0*/  ISETP.GE.AND P0, PT, R5, 0x9, PT ;  /* 0x000000090500780c */ /* 0x000fe40003f06270 */
[----:B------:R-:W-:-:S02]  /*00f0*/  LOP3.LUT R4, R13, 0x8, R0, 0xfe, !PT ;  /* 0x000000080d047812 */ /* 0x000fc400078efe00 */
[----:B------:R-:W-:Y:S02]  /*0100*/  LOP3.LUT R2, R13, R0, RZ, 0xfc, !PT ;  /* 0x000000000d027212 */ /* 0x000fe400078efcff */
[----:B------:R-:W-:Y:S02]  /*0110*/  ISETP.LT.AND P2, PT, R4, 0x40000, !P0 ;  /* 0x000400000400780c */ /* 0x000fe40004741270 */
[----:B------:R-:W-:Y:S01]  /*0120*/  LOP3.LUT R6, R13, 0x10, R0, 0xfe, !PT ;  /* 0x000000100d067812 */ /* 0x000fe200078efe00 */
[--C-:B------:R-:W-:Y:S01]  /*0130*/  IMAD R7, R2, 0x9, R5.reuse ;  /* 0x0000000902077824 */ /* 0x100fe200078e0205 */
[----:B------:R-:W-:Y:S01]  /*0140*/  LOP3.LUT R8, R13, 0x18, R0, 0xfe, !PT ;  /* 0x000000180d087812 */ /* 0x000fe200078efe00 */
[----:B------:R-:W-:Y:S01]  /*0150*/  IMAD R5, R4, 0x9, R5 ;  /* 0x0000000904057824 */ /* 0x000fe200078e0205 */
[----:B------:R-:W-:Y:S02]  /*0160*/  LOP3.LUT R9, R13, 0x20, R0, 0xfe, !PT ;  /* 0x000000200d097812 */ /* 0x000fe400078efe00 */
[----:B------:R-:W-:Y:S01]  /*0170*/  ISETP.LT.AND P1, PT, R2, 0x40000, !P0 ;  /* 0x000400000200780c */ /* 0x000fe20004721270 */
[----:B------:R-:W-:Y:S01]  /*0180*/  IMAD.MOV.U32 R2, RZ, RZ, RZ ;  /* 0x000000ffff027224 */ /* 0x000fe200078e00ff */
[----:B------:R-:W-:Y:S01]  /*0190*/  ISETP.LT.AND P6, PT, R6, 0x40000, !P0 ;  /* 0x000400000600780c */ /* 0x000fe200047c1270 */
[----:B----4-:R-:W-:Y:S01]  /*01a0*/  IMAD.WIDE R4, R5, 0x4, R18 ;  /* 0x0000000405047825 */ /* 0x010fe200078e0212 */
[----:B------:R-:W-:-:S02]  /*01b0*/  ISETP.LT.AND P5, PT, R8, 0x40000, !P0 ;  /* 0x000400000800780c */ /* 0x000fc400047a1270 */
[----:B------:R-:W-:Y:S02]  /*01c0*/  ISETP.LT.AND P4, PT, R9, 0x40000, !P0 ;  /* 0x000400000900780c */ /* 0x000fe40004781270 */
[----:B------:R-:W-:Y:S01]  /*01d0*/  LOP3.LUT R6, R13, 0x28, R0, 0xfe, !PT ;  /* 0x000000280d067812 */ /* 0x000fe200078efe00 */
[----:B------:R1:W2:Y:S01]  /*01e0*/  @P2 LDG.E.EL R2, desc[UR6][R4.64] ;  /* 0x0000000604022981 */ /* 0x0002a2000c2e1900 */
[----:B------:R-:W-:Y:S02]  /*01f0*/  LOP3.LUT R8, R13, 0x30, R0, 0xfe, !PT ;  /* 0x000000300d087812 */ /* 0x000fe400078efe00 */
[----:B------:R-:W-:Y:S02]  /*0200*/  LOP3.LUT R9, R13, 0x38, R0, 0xfe, !PT ;  /* 0x000000380d097812 */ /* 0x000fe400078efe00 */
[----:B------:R-:W-:Y:S02]  /*0210*/  ISETP.LT.AND P3, PT, R6, 0x40000, !P0 ;  /* 0x000400000600780c */ /* 0x000fe40004761270 */
[----:B------:R-:W-:-:S02]  /*0220*/  ISETP.LT.AND P2, PT, R8, 0x40000, !P0 ;  /* 0x000400000800780c */ /* 0x000fc40004741270 */
[----:B------:R-:W-:Y:S01]  /*0230*/  ISETP.LT.AND P0, PT, R9, 0x40000, !P0 ;  /* 0x000400000900780c */ /* 0x000fe20004701270 */
[C---:B------:R-:W-:Y:S02]  /*0240*/  VIADD R9, R7.reuse, 0x90 ;  /* 0x0000009007097836 */ /* 0x040fe40000000000 */
[C---:B------:R-:W-:Y:S02]  /*0250*/  VIADD R11, R7.reuse, 0xd8 ;  /* 0x000000d8070b7836 */ /* 0x040fe40000000000 */
[C---:B------:R-:W-:Y:S02]  /*0260*/  VIADD R15, R7.reuse, 0x120 ;  /* 0x00000120070f7836 */ /* 0x040fe40000000000 */
[C---:B------:R-:W-:Y:S02]  /*0270*/  VIADD R17, R7.reuse, 0x168 ;  /* 0x0000016807117836 */ /* 0x040fe40000000000 */
[C---:B------:R-:W-:Y:S02]  /*0280*/  VIADD R23, R7.reuse, 0x1b0 ;  /* 0x000001b007177836 */ /* 0x040fe40000000000 */
[----:B------:R-:W-:-:S02]  /*0290*/  VIADD R25, R7, 0x1f8 ;  /* 0x000001f807197836 */ /* 0x000fc40000000000 */
[----:B-1----:R-:W-:-:S04]  /*02a0*/  IMAD.WIDE R4, R7, 0x4, R18 ;  /* 0x0000000407047825 */ /* 0x002fc800078e0212 */
[----:B------:R-:W-:-:S04]  /*02b0*/  IMAD.WIDE R6, R9, 0x4, R18 ;  /* 0x0000000409067825 */ /* 0x000fc800078e0212 */
[----:B------:R-:W-:-:S04]  /*02c0*/  IMAD.WIDE R8, R11, 0x4, R18 ;  /* 0x000000040b087825 */ /* 0x000fc800078e0212 */
[----:B------:R-:W-:Y:S01]  /*02d0*/  IMAD.WIDE R10, R15, 0x4, R18 ;  /* 0x000000040f0a7825 */ /* 0x000fe200078e0212 */
[----:B------:R-:W-:-:S03]  /*02e0*/  CS2R R20, SRZ ;  /* 0x0000000000147805 */ /* 0x000fc6000001ff00 */
[----:B------:R-:W-:-:S03]  /*02f0*/  IMAD.WIDE R14, R17, 0x4, R18 ;  /* 0x00000004110e7825 */ /* 0x000fc600078e0212 */
[----:B------:R-:W3:Y:S01]  /*0300*/  @P6 LDG.E.EL R21, desc[UR6][R6.64] ;  /* 0x0000000606156981 */ /* 0x000ee2000c2e1900 */
[--C-:B------:R-:W-:Y:S01]  /*0310*/  IMAD.WIDE R16, R23, 0x4, R18.reuse ;  /* 0x0000000417107825 */ /* 0x100fe200078e0212 */
[----:B------:R-:W-:Y:S02]  /*0320*/  CS2R R22, SRZ ;  /* 0x0000000000167805 */ /* 0x000fe4000001ff00 */
[----:B------:R1:W4:Y:S01]  /*0330*/  @P5 LDG.E.EL R20, desc[UR6][R8.64] ;  /* 0x0000000608145981 */ /* 0x000322000c2e1900 */
[----:B------:R-:W-:Y:S01]  /*0340*/  IMAD.WIDE R18, R25, 0x4, R18 ;  /* 0x0000000419127825 */ /* 0x000fe200078e0212 */
[----:B------:R-:W-:Y:S02]  /*0350*/  CS2R R24, SRZ ;  /* 0x0000000000187805 */ /* 0x000fe4000001ff00 */
[----:B------:R-:W5:Y:S01]  /*0360*/  @P1 LDG.E.EL R23, desc[UR6][R4.64] ;  /* 0x0000000604171981 */ /* 0x000f62000c2e1900 */
[----:B------:R-:W-:-:S03]  /*0370*/  IMAD.MOV.U32 R26, RZ, RZ, RZ ;  /* 0x000000ffff1a7224 */ /* 0x000fc600078e00ff */
[----:B------:R1:W5:Y:S04]  /*0380*/  @P3 LDG.E.EL R25, desc[UR6][R14.64] ;  /* 0x000000060e193981 */ /* 0x000368000c2e1900 */
[----:B------:R1:W5:Y:S04]  /*0390*/  @P4 LDG.E.EL R26, desc[UR6][R10.64] ;  /* 0x000000060a1a4981 */ /* 0x000368000c2e1900 */
[----:B------:R-:W5:Y:S01]  /*03a0*/  @P2 LDG.E.EL R24, desc[UR6][R16.64] ;  /* 0x0000000610182981 */ /* 0x000f62000c2e1900 */
[----:B------:R-:W1:Y:S03]  /*03b0*/  S2UR UR5, SR_CgaCtaId ;  /* 0x00000000000579c3 */ /* 0x000e660000008800 */
[----:B------:R1:W5:Y:S02]  /*03c0*/  @P0 LDG.E.EL R22, desc[UR6][R18.64] ;  /* 0x0000000612160981 */ /* 0x000364000c2e1900 */
[----:B-1----:R-:W1:Y:S01]  /*03d0*/  S2R R9, SR_TID.X ;  /* 0x0000000000097919 */ /* 0x002e620000002100 */
[----:B------:R-:W-:Y:S01]  /*03e0*/  UMOV UR4, 0x400 ;  /* 0x0000040000047882 */ /* 0x000fe20000000000 */
[----:B------:R-:W-:Y:S01]  /*03f0*/  IMAD.SHL.U32 R12, R12, 0x4, RZ ;  /* 0x000000040c0c7824 */ /* 0x000fe200078e00ff */
[----:B0-----:R-:W0:Y:S01]  /*0400*/  LDC.64 R14, c[0x0][0x218] ;  /* 0x00008600ff0e7b82 */ /* 0x001e220000000a00 */
[----:B------:R-:W-:Y:S01]  /*0410*/  UPRMT UR4, UR5, 0x654, UR4 ;  /* 0x0000065405047896 */ /* 0x000fe20008000004 */
[C---:B-1----:R-:W-:Y:S01]  /*0420*/  IMAD.SHL.U32 R7, R9.reuse, 0x4, RZ ;  /* 0x0000000409077824 */ /* 0x042fe200078e00ff */
[----:B------:R-:W-:Y:S01]  /*0430*/  SHF.R.U32.HI R8, RZ, 0x4, R9 ;  /* 0x00000004ff087819 */ /* 0x000fe20000011609 */
[----:B------:R-:W-:-:S03]  /*0440*/  IMAD.SHL.U32 R6, R9, 0x40, RZ ;  /* 0x0000004009067824 */ /* 0x000fc600078e00ff */
[----:B------:R-:W-:Y:S02]  /*0450*/  LOP3.LUT R7, R7, 0x1fc, RZ, 0xc0, !PT ;  /* 0x000001fc07077812 */ /* 0x000fe400078ec0ff */
[----:B------:R-:W-:Y:S02]  /*0460*/  SGXT.U32 R11, R8, 0x3 ;  /* 0x00000003080b781a */ /* 0x000fe40000000000 */
[----:B------:R-:W-:Y:S02]  /*0470*/  LOP3.LUT R4, R7, 0x200, RZ, 0xfc, !PT ;  /* 0x0000020007047812 */ /* 0x000fe400078efcff */
[----:B------:R-:W-:Y:S02]  /*0480*/  LOP3.LUT R6, R6, 0x3c0, RZ, 0xc0, !PT ;  /* 0x000003c006067812 */ /* 0x000fe400078ec0ff */
[----:B------:R-:W-:Y:S02]  /*0490*/  SHF.R.U32.HI R8, RZ, 0x2, R4 ;  /* 0x00000002ff087819 */ /* 0x000fe40000011604 */
[----:B------:R-:W-:-:S02]  /*04a0*/  LOP3.LUT R4, R6, R11, RZ, 0xfc, !PT ;  /* 0x0000000b06047212 */ /* 0x000fc400078efcff */
[----:B------:R-:W-:-:S05]  /*04b0*/  LEA.HI R5, R6, UR4, RZ, 0x1e ;  /* 0x0000000406057c11 */ /* 0x000fca000f8ff0ff */
[----:B------:R-:W-:Y:S01]  /*04c0*/  IMAD R19, R4, 0x4, R5 ;  /* 0x0000000404137824 */ /* 0x000fe200078e0205 */
[----:B------:R-:W-:Y:S02]  /*04d0*/  LOP3.LUT R6, R9, 0x70, RZ, 0xc0, !PT ;  /* 0x0000007009067812 */ /* 0x000fe400078ec0ff */
[----:B------:R-:W-:-:S03]  /*04e0*/  LOP3.LUT R8, R8, 0xf0, RZ, 0xc0, !PT ;  /* 0x000000f008087812 */ /* 0x000fc600078ec0ff */
[----:B------:R-:W-:Y:S02]  /*04f0*/  VIADD R6, R6, UR4 ;  /* 0x0000000406067c36 */ /* 0x000fe40008000000 */
[----:B------:R-:W-:Y:S02]  /*0500*/  VIADD R4, R8, UR4 ;  /* 0x0000000408047c36 */ /* 0x000fe40008000000 */
[C---:B------:R-:W-:Y:S02]  /*0510*/  IMAD R8, R7.reuse, 0x4, R6 ;  /* 0x0000000407087824 */ /* 0x040fe400078e0206 */
[----:B------:R-:W-:Y:S01]  /*0520*/  IMAD R4, R7, 0x4, R4 ;  /* 0x0000000407047824 */ /* 0x000fe200078e0204 */
[----:B--2---:R1:W-:Y:S02]  /*0530*/  STS [R19+0x20], R2 ;  /* 0x0000200213007388 */ /* 0x0043e40000000800 */
[----:B-1----:R-:W-:Y:S02]  /*0540*/  LOP3.LUT R2, R13, 0x3c, R12, 0xf8, !PT ;  /* 0x0000003c0d027812 */ /* 0x002fe400078ef80c */
[----:B---3--:R-:W-:Y:S04]  /*0550*/  STS [R19+0x40], R21 ;  /* 0x0000401513007388 */ /* 0x008fe80000000800 */
[----:B----4-:R-:W-:Y:S04]  /*0560*/  STS [R19+0x60], R20 ;  /* 0x0000601413007388 */ /* 0x010fe80000000800 */
[----:B-----5:R-:W-:Y:S04]  /*0570*/  STS [R19], R23 ;  /* 0x0000001713007388 */ /* 0x020fe80000000800 */
[----:B------:R-:W-:Y:S04]  /*0580*/  STS [R19+0xa0], R25 ;  /* 0x0000a01913007388 */ /* 0x000fe80000000800 */
[----:B------:R-:W-:Y:S04]  /*0590*/  STS [R19+0x80], R26 ;  /* 0x0000801a13007388 */ /* 0x000fe80000000800 */
[----:B------:R-:W-:Y:S04]  /*05a0*/  STS [R19+0xc0], R24 ;  /* 0x0000c01813007388 */ /* 0x000fe80000000800 */
[----:B------:R1:W-:Y:S01]  /*05b0*/  STS [R19+0xe0], R22 ;  /* 0x0000e01613007388 */ /* 0x0003e20000000800 */
[----:B------:R-:W-:Y:S01]  /*05c0*/  BAR.SYNC.DEFER_BLOCKING 0x0 ;  /* 0x0000000000007b1d */ /* 0x000fe20000010000 */
[----:B------:R-:W-:-:S04]  /*05d0*/  SHF.R.S32.HI R13, RZ, 0x1f, R2 ;  /* 0x0000001fff0d7819 */ /* 0x000fc80000011402 */
[----:B------:R-:W-:-:S03]  /*05e0*/  LEA.HI R16, R13, R2, RZ, 0x9 ;  /* 0x000000020d107211 */ /* 0x000fc600078f48ff */
[----:B------:R-:W2:Y:S01]  /*05f0*/  LDC.64 R12, c[0x0][0x220] ;  /* 0x00008800ff0c7b82 */ /* 0x000ea20000000a00 */
[----:B------:R-:W3:Y:S04]  /*0600*/  LDS.128 R8, [R8] ;  /* 0x0000000008087984 */ /* 0x000ee80000000c00 */
[----:B------:R-:W4:Y:S01]  /*0610*/  LDS.128 R4, [R4+0x800] ;  /* 0x0008000004047984 */ /* 0x000f220000000c00 */
[----:B------:R-:W-:Y:S02]  /*0620*/  LOP3.LUT R17, R16, 0xfffffe00, RZ, 0xc0, !PT ;  /* 0xfffffe0010117812 */ /* 0x000fe400078ec0ff */
[----:B------:R-:W-:Y:S02]  /*0630*/  SHF.R.S32.HI R16, RZ, 0x9, R16 ;  /* 0x00000009ff107819 */ /* 0x000fe40000011410 */
[C---:B------:R-:W-:Y:S01]  /*0640*/  ISETP.GE.AND P0, PT, R2.reuse, 0x40000, PT ;  /* 0x000400000200780c */ /* 0x040fe20003f06270 */
[----:B------:R-:W-:Y:S01]  /*0650*/  IMAD.IADD R17, R2, 0x1, -R17 ;  /* 0x0000000102117824 */ /* 0x000fe200078e0a11 */
[----:B------:R-:W-:-:S02]  /*0660*/  LOP3.LUT R2, R3, R0, RZ, 0xfc, !PT ;  /* 0x0000000003027212 */ /* 0x000fc400078efcff */
[----:B------:R-:W-:Y:S01]  /*0670*/  LOP3.LUT R0, R3, 0x8, R0, 0xfe, !PT ;  /* 0x0000000803007812 */ /* 0x000fe200078efe00 */
[----:B------:R-:W-:Y:S01]  /*0680*/  IMAD R17, R16, 0x1200, R17 ;  /* 0x0000120010117824 */ /* 0x000fe200078e0211 */
[----:B------:R-:W-:Y:S02]  /*0690*/  ISETP.LT.AND P1, PT, R2, 0x9, !P0 ;  /* 0x000000090200780c */ /* 0x000fe40004721270 */
[----:B------:R-:W-:Y:S01]  /*06a0*/  ISETP.LT.AND P0, PT, R0, 0x9, !P0 ;  /* 0x000000090000780c */ /* 0x000fe20004701270 */
[--C-:B-1----:R-:W-:Y:S02]  /*06b0*/  IMAD R19, R2, 0x200, R17.reuse ;  /* 0x0000020002137824 */ /* 0x102fe400078e0211 */
[----:B------:R-:W-:Y:S02]  /*06c0*/  IMAD R21, R0, 0x200, R17 ;  /* 0x0000020000157824 */ /* 0x000fe400078e0211 */
[----:B0-----:R-:W-:-:S04]  /*06d0*/  IMAD.WIDE R2, R19, 0x4, R14 ;  /* 0x0000000413027825 */ /* 0x001fc800078e020e */
[----:B------:R-:W-:-:S04]  /*06e0*/  IMAD.WIDE R14, R21, 0x4, R14 ;  /* 0x00000004150e7825 */ /* 0x000fc800078e020e */
[----:B--2---:R-:W-:-:S04]  /*06f0*/  IMAD.WIDE R16, R19, 0x4, R12 ;  /* 0x0000000413107825 */ /* 0x004fc800078e020c */
[----:B------:R-:W-:Y:S01]  /*0700*/  IMAD.WIDE R12, R21, 0x4, R12 ;  /* 0x00000004150c7825 */ /* 0x000fe200078e020c */
[----:B---3--:R0:W-:Y:S04]  /*0710*/  @P1 STG.E.128 desc[UR6][R2.64], R8 ;  /* 0x0000000802001986 */ /* 0x0081e8000c101d06 */
[----:B----4-:R0:W-:Y:S04]  /*0720*/  @P0 STG.E.128 desc[UR6][R14.64], R4 ;  /* 0x000000040e000986 */ /* 0x0101e8000c101d06 */
[----:B------:R0:W-:Y:S02]  /*0730*/  @P1 STG.E.128 desc[UR6][R16.64], R8 ;  /* 0x0000000810001986 */ /* 0x0001e4000c101d06 */
[----:B0-----:R-:W-:Y:S05]  /*0740*/  @!P0 EXIT ;  /* 0x000000000000894d */ /* 0x001fea0003800000 */
[----:B------:R-:W-:Y:S01]  /*0750*/  STG.E.128 desc[UR6][R12.64], R4 ;  /* 0x000000040c007986 */ /* 0x000fe2000c101d06 */
[----:B------:R-:W-:Y:S05]  /*0760*/  EXIT ;  /* 0x000000000000794d */ /* 0x000fea0003800000 */
.L_x_0:
[----:B------:R-:W-:-:S00]  /*0770*/  BRA `(.L_x_0) ;  /* 0xfffffffc00fc7947 */ /* 0x000fc0000383ffff */
[----:B------:R-:W-:-:S00]  /*0780*/  NOP ;  /* 0x0000000000007918 */ /* 0x000fc00000000000 */
[----:B------:R-:W-:-:S00]  /*0790*/  NOP ;  /* 0x0000000000007918 */ /* 0x000fc00000000000 */
[----:B------:R-:W-:-:S00]  /*07a0*/  NOP ;  /* 0x0000000000007918 */ /* 0x000fc00000000000 */
[----:B------:R-:W-:-:S00]  /*07b0*/  NOP ;  /* 0x0000000000007918 */ /* 0x000fc00000000000 */
[----:B------:R-:W-:-:S00]  /*07c0*/  NOP ;  /* 0x0000000000007918 */ /* 0x000fc00000000000 */
[----:B------:R-:W-:-:S00]  /*07d0*/  NOP ;  /* 0x0000000000007918 */ /* 0x000fc00000000000 */
[----:B------:R-:W-:-:S00]  /*07e0*/  NOP ;  /* 0x0000000000007918 */ /* 0x000fc00000000000 */
[----:B------:R-:W-:-:S00]  /*07f0*/  NOP ;  /* 0x0000000000007918 */ /* 0x000fc00000000000 */
.L_x_1:


//--------------------- .nv.shared.triton_poi_fused_convolution_32 --------------------------
	.section	.nv.shared.triton_poi_fused_convolution_32,"aw",@nobits
	.sectionflags	@""
	.align	16
	.zero		1024


//--------------------- .nv.constant0.triton_poi_fused_convolution_32 --------------------------
	.section	.nv.constant0.triton_poi_fused_convolution_32,"a",@progbits
	.sectionflags	@""
	.align	4
.nv.constant0.triton_poi_fused_convolution_32:
	.zero		560
